	.headerflags	@"EF_CUDA_TEXMODE_UNIFIED EF_CUDA_64BIT_ADDRESS EF_CUDA_ACCELERATORS EF_CUDA_SM90 EF_CUDA_VIRTUAL_SM(EF_CUDA_SM90)"
	.elftype	@"ET_EXEC"


//--------------------- .nv.info                  --------------------------
	.section	.nv.info,"",@"SHT_CUDA_INFO"
	.align	4


	//----- nvinfo : EIATTR_REGCOUNT
	.align		4
        /*0000*/ 	.byte	0x04, 0x2f
        /*0002*/ 	.short	(.L_3 - .L_2)
	.align		4
.L_2:
        /*0004*/ 	.word	index@(triton_poi_fused__native_batch_norm_legit_no_training_cat_relu_49)
        /*0008*/ 	.word	0x0000001c


	//----- nvinfo : EIATTR_MIN_STACK_SIZE
	.align		4
.L_3:
        /*000c*/ 	.byte	0x04, 0x12
        /*000e*/ 	.short	(.L_5 - .L_4)
	.align		4
.L_4:
        /*0010*/ 	.word	index@(triton_poi_fused__native_batch_norm_legit_no_training_cat_relu_49)
        /*0014*/ 	.word	0x00000000


	//----- nvinfo : EIATTR_FRAME_SIZE
	.align		4
.L_5:
        /*0018*/ 	.byte	0x04, 0x11
        /*001a*/ 	.short	(.L_7 - .L_6)
	.align		4
.L_6:
        /*001c*/ 	.word	index@(triton_poi_fused__native_batch_norm_legit_no_training_cat_relu_49)
        /*0020*/ 	.word	0x00000000


	//----- nvinfo : EIATTR_MIN_STACK_SIZE
	.align		4
.L_7:
        /*0024*/ 	.byte	0x04, 0x12
        /*0026*/ 	.short	(.L_9 - .L_8)
	.align		4
.L_8:
        /*0028*/ 	.word	index@(triton_poi_fused__native_batch_norm_legit_no_training_cat_relu_49)
        /*002c*/ 	.word	0x00000000
.L_9:


//--------------------- .nv.info.triton_poi_fused__native_batch_norm_legit_no_training_cat_relu_49 --------------------------
	.section	.nv.info.triton_poi_fused__native_batch_norm_legit_no_training_cat_relu_49,"",@"SHT_CUDA_INFO"
	.sectionflags	@""
	.align	4


	//----- nvinfo : EIATTR_CUDA_API_VERSION
	.align		4
        /*0000*/ 	.byte	0x04, 0x37
        /*0002*/ 	.short	(.L_11 - .L_10)
.L_10:
        /*0004*/ 	.word	0x0000007c


	//----- nvinfo : EIATTR_KPARAM_INFO
	.align		4
.L_11:
        /*0008*/ 	.byte	0x04, 0x17
        /*000a*/ 	.short	(.L_13 - .L_12)
.L_12:
        /*000c*/ 	.word	0x00000000
        /*0010*/ 	.short	0x0008
        /*0012*/ 	.short	0x0040
        /*0014*/ 	.byte	0x00, 0xf0, 0x11, 0x00


	//----- nvinfo : EIATTR_KPARAM_INFO
	.align		4
.L_13:
        /*0018*/ 	.byte	0x04, 0x17
        /*001a*/ 	.short	(.L_15 - .L_14)
.L_14:
        /*001c*/ 	.word	0x00000000
        /*0020*/ 	.short	0x0007
        /*0022*/ 	.short	0x0038
        /*0024*/ 	.byte	0x00, 0xf4, 0x21, 0x00


	//----- nvinfo : EIATTR_KPARAM_INFO
	.align		4
.L_15:
        /*0028*/ 	.byte	0x04, 0x17
        /*002a*/ 	.short	(.L_17 - .L_16)
.L_16:
        /*002c*/ 	.word	0x00000000
        /*0030*/ 	.short	0x0006
        /*0032*/ 	.short	0x0030
        /*0034*/ 	.byte	0x00, 0xf4, 0x21, 0x00


	//----- nvinfo : EIATTR_KPARAM_INFO
	.align		4
.L_17:
        /*0038*/ 	.byte	0x04, 0x17
        /*003a*/ 	.short	(.L_19 - .L_18)
.L_18:
        /*003c*/ 	.word	0x00000000
        /*0040*/ 	.short	0x0005
        /*0042*/ 	.short	0x0028
        /*0044*/ 	.byte	0x00, 0xf4, 0x21, 0x00


	//----- nvinfo : EIATTR_KPARAM_INFO
	.align		4
.L_19:
        /*0048*/ 	.byte	0x04, 0x17
        /*004a*/ 	.short	(.L_21 - .L_20)
.L_20:
        /*004c*/ 	.word	0x00000000
        /*0050*/ 	.short	0x0004
        /*0052*/ 	.short	0x0020
        /*0054*/ 	.byte	0x00, 0xf4, 0x21, 0x00


	//----- nvinfo : EIATTR_KPARAM_INFO
	.align		4
.L_21:
        /*0058*/ 	.byte	0x04, 0x17
        /*005a*/ 	.short	(.L_23 - .L_22)
.L_22:
        /*005c*/ 	.word	0x00000000
        /*0060*/ 	.short	0x0003
        /*0062*/ 	.short	0x0018
        /*0064*/ 	.byte	0x00, 0xf4, 0x21, 0x00


	//----- nvinfo : EIATTR_KPARAM_INFO
	.align		4
.L_23:
        /*0068*/ 	.byte	0x04, 0x17
        /*006a*/ 	.short	(.L_25 - .L_24)
.L_24:
        /*006c*/ 	.word	0x00000000
        /*0070*/ 	.short	0x0002
        /*0072*/ 	.short	0x0010
        /*0074*/ 	.byte	0x00, 0xf4, 0x21, 0x00


	//----- nvinfo : EIATTR_KPARAM_INFO
	.align		4
.L_25:
        /*0078*/ 	.byte	0x04, 0x17
        /*007a*/ 	.short	(.L_27 - .L_26)
.L_26:
        /*007c*/ 	.word	0x00000000
        /*0080*/ 	.short	0x0001
        /*0082*/ 	.short	0x0008
        /*0084*/ 	.byte	0x00, 0xf4, 0x21, 0x00


	//----- nvinfo : EIATTR_KPARAM_INFO
	.align		4
.L_27:
        /*0088*/ 	.byte	0x04, 0x17
        /*008a*/ 	.short	(.L_29 - .L_28)
.L_28:
        /*008c*/ 	.word	0x00000000
        /*0090*/ 	.short	0x0000
        /*0092*/ 	.short	0x0000
        /*0094*/ 	.byte	0x00, 0xf4, 0x21, 0x00


	//----- nvinfo : EIATTR_SPARSE_MMA_MASK
	.align		4
.L_29:
        /*0098*/ 	.byte	0x03, 0x50
        /*009a*/ 	.short	0x0000


	//----- nvinfo : EIATTR_MAXREG_COUNT
	.align		4
        /*009c*/ 	.byte	0x03, 0x1b
        /*009e*/ 	.short	0x00ff


	//----- nvinfo : EIATTR_EXIT_INSTR_OFFSETS
	.align		4
        /*00a0*/ 	.byte	0x04, 0x1c
        /*00a2*/ 	.short	(.L_31 - .L_30)


	//   ....[0]....
.L_30:
        /*00a4*/ 	.word	0x00000680


	//   ....[1]....
        /*00a8*/ 	.word	0x000006a0


	//----- nvinfo : EIATTR_REQNTID
	.align		4
.L_31:
        /*00ac*/ 	.byte	0x04, 0x10
        /*00ae*/ 	.short	(.L_33 - .L_32)
.L_32:
        /*00b0*/ 	.word	0x00000080
        /*00b4*/ 	.word	0x00000001
        /*00b8*/ 	.word	0x00000001


	//----- nvinfo : EIATTR_CBANK_PARAM_SIZE
	.align		4
.L_33:
        /*00bc*/ 	.byte	0x03, 0x19
        /*00be*/ 	.short	0x0044


	//----- nvinfo : EIATTR_PARAM_CBANK
	.align		4
        /*00c0*/ 	.byte	0x04, 0x0a
        /*00c2*/ 	.short	(.L_35 - .L_34)
	.align		4
.L_34:
        /*00c4*/ 	.word	index@(.nv.constant0.triton_poi_fused__native_batch_norm_legit_no_training_cat_relu_49)
        /*00c8*/ 	.short	0x0210
        /*00ca*/ 	.short	0x0044


	//----- nvinfo : EIATTR_SW_WAR
	.align		4
.L_35:
        /*00cc*/ 	.byte	0x04, 0x36
        /*00ce*/ 	.short	(.L_37 - .L_36)
.L_36:
        /*00d0*/ 	.word	0x00000008
.L_37:


//--------------------- .nv.callgraph             --------------------------
	.section	.nv.callgraph,"",@"SHT_CUDA_CALLGRAPH"
	.align	4
	.sectionentsize	8
	.align		4
        /*0000*/ 	.word	0x00000000
	.align		4
        /*0004*/ 	.word	0xffffffff
	.align		4
        /*0008*/ 	.word	0x00000000
	.align		4
        /*000c*/ 	.word	0xfffffffe
	.align		4
        /*0010*/ 	.word	0x00000000
	.align		4
        /*0014*/ 	.word	0xfffffffd
	.align		4
        /*0018*/ 	.word	0x00000000
	.align		4
        /*001c*/ 	.word	0xfffffffc


//--------------------- .nv.constant4             --------------------------
	.section	.nv.constant4,"a",@progbits
	.align	8
	.align		8
.nv.constant4:
        /*0000*/ 	.dword	_$_str
	.align		8
        /*0008*/ 	.dword	_$_str_$_2


//--------------------- .text.triton_poi_fused__native_batch_norm_legit_no_training_cat_relu_49 --------------------------
	.section	.text.triton_poi_fused__native_batch_norm_legit_no_training_cat_relu_49,"ax",@progbits
	.align	128
        .global         triton_poi_fused__native_batch_norm_legit_no_training_cat_relu_49
        .type           triton_poi_fused__native_batch_norm_legit_no_training_cat_relu_49,@function
        .size           triton_poi_fused__native_batch_norm_legit_no_training_cat_relu_49,(.L_x_1 - triton_poi_fused__native_batch_norm_legit_no_training_cat_relu_49)
        .other          triton_poi_fused__native_batch_norm_legit_no_training_cat_relu_49,@"STO_CUDA_ENTRY STV_DEFAULT"
triton_poi_fused__native_batch_norm_legit_no_training_cat_relu_49:
.text.triton_poi_fused__native_batch_norm_legit_no_training_cat_relu_49:
[----:B------:R-:W0:Y:S01]  /*0000*/  LDC R1, c[0x0][0x28] ;  /* 0x00000a00ff017b82 */ /* 0x000e220000000800 */
[----:B------:R-:W1:Y:S07]  /*0010*/  S2R R0, SR_TID.X ;  /* 0x0000000000007919 */ /* 0x000e6e0000002100 */
[----:B------:R-:W2:Y:S01]  /*0020*/  LDC.64 R4, c[0x0][0x228] ;  /* 0x00008a00ff047b82 */ /* 0x000ea20000000a00 */
[----:B------:R-:W-:Y:S01]  /*0030*/  IMAD.MOV.U32 R6, RZ, RZ, RZ ;  /* 0x000000ffff067224 */ /* 0x000fe200078e00ff */
[----:B------:R-:W-:Y:S01]  /*0040*/  ULDC.64 UR4, c[0x0][0x208] ;  /* 0x0000820000047ab9 */ /* 0x000fe20000000a00 */
[----:B------:R-:W3:Y:S01]  /*0050*/  S2R R3, SR_CTAID.X ;  /* 0x0000000000037919 */ /* 0x000ee20000002500 */
[----:B------:R-:W-:Y:S01]  /*0060*/  HFMA2.MMA R10, -RZ, RZ, 0, 0 ;  /* 0x00000000ff0a7435 */ /* 0x000fe200000001ff */
[----:B------:R-:W-:-:S03]  /*0070*/  ULDC.64 UR6, c[0x0][0x218] ;  /* 0x0000860000067ab9 */ /* 0x000fc60000000a00 */
[----:B------:R-:W4:Y:S01]  /*0080*/  LDC.64 R14, c[0x0][0x220] ;  /* 0x00008800ff0e7b82 */ /* 0x000f220000000a00 */
[----:B-1----:R-:W-:-:S05]  /*0090*/  IMAD.SHL.U32 R0, R0, 0x2, RZ ;  /* 0x0000000200007824 */ /* 0x002fca00078e00ff */
[----:B------:R-:W-:-:S05]  /*00a0*/  LOP3.LUT R0, R0, 0xfe, RZ, 0xc0, !PT ;  /* 0x000000fe00007812 */ /* 0x000fca00078ec0ff */
[----:B---3--:R-:W-:-:S05]  /*00b0*/  IMAD R0, R3, 0x100, R0 ;  /* 0x0000010003007824 */ /* 0x008fca00078e0200 */
[----:B------:R-:W-:Y:S02]  /*00c0*/  SHF.R.S32.HI R3, RZ, 0x1f, R0 ;  /* 0x0000001fff037819 */ /* 0x000fe40000011400 */
[----:B------:R-:W-:Y:S02]  /*00d0*/  ISETP.GE.AND P0, PT, R0, 0x6280, PT ;  /* 0x000062800000780c */ /* 0x000fe40003f06270 */
[----:B------:R-:W-:-:S04]  /*00e0*/  LEA.HI R3, R3, R0, RZ, 0x4 ;  /* 0x0000000003037211 */ /* 0x000fc800078f20ff */
[----:B------:R-:W-:-:S05]  /*00f0*/  SHF.R.S32.HI R11, RZ, 0x4, R3 ;  /* 0x00000004ff0b7819 */ /* 0x000fca0000011403 */
[----:B------:R-:W-:-:S05]  /*0100*/  IMAD.HI R2, R11, 0x532ae21d, RZ ;  /* 0x532ae21d0b027827 */ /* 0x000fca00078e02ff */
[----:B------:R-:W-:-:S04]  /*0110*/  SHF.R.U32.HI R7, RZ, 0x1f, R2 ;  /* 0x0000001fff077819 */ /* 0x000fc80000011602 */
[----:B------:R-:W-:-:S05]  /*0120*/  LEA.HI.SX32 R2, R2, R7, 0x19 ;  /* 0x0000000702027211 */ /* 0x000fca00078fcaff */
[----:B------:R-:W-:-:S04]  /*0130*/  IMAD R11, R2, -0x18a, R11 ;  /* 0xfffffe76020b7824 */ /* 0x000fc800078e020b */
[----:B--2---:R-:W-:-:S05]  /*0140*/  IMAD.WIDE R4, R11, 0x4, R4 ;  /* 0x000000040b047825 */ /* 0x004fca00078e0204 */
[----:B------:R-:W2:Y:S01]  /*0150*/  @!P0 LDG.E.EL R6, desc[UR4][R4.64] ;  /* 0x0000000404068981 */ /* 0x000ea2000c2e1900 */
[----:B------:R-:W-:-:S03]  /*0160*/  IMAD.HI R2, R0, 0x532ae21d, RZ ;  /* 0x532ae21d00027827 */ /* 0x000fc600078e02ff */
[----:B------:R1:W3:Y:S01]  /*0170*/  @!P0 LDG.E.EL R10, desc[UR4][R4.64] ;  /* 0x00000004040a8981 */ /* 0x0002e2000c2e1900 */
[----:B------:R-:W-:Y:S01]  /*0180*/  IMAD.SHL.U32 R8, R11, 0x10, RZ ;  /* 0x000000100b087824 */ /* 0x000fe200078e00ff */
[----:B------:R-:W-:-:S04]  /*0190*/  SHF.R.U32.HI R7, RZ, 0x1f, R2 ;  /* 0x0000001fff077819 */ /* 0x000fc80000011602 */
[----:B------:R-:W-:Y:S02]  /*01a0*/  LEA.HI.SX32 R17, R2, R7, 0x15 ;  /* 0x0000000702117211 */ /* 0x000fe400078faaff */
[----:B------:R-:W-:Y:S02]  /*01b0*/  LOP3.LUT R7, R3, 0xfffffff0, RZ, 0xc0, !PT ;  /* 0xfffffff003077812 */ /* 0x000fe400078ec0ff */
[----:B------:R-:W5:Y:S01]  /*01c0*/  LDC.64 R2, c[0x0][0x210] ;  /* 0x00008400ff027b82 */ /* 0x000f620000000a00 */
[C---:B------:R-:W-:Y:S02]  /*01d0*/  IMAD R9, R17.reuse, 0xc0, RZ ;  /* 0x000000c011097824 */ /* 0x040fe400078e02ff */
[----:B------:R-:W-:Y:S02]  /*01e0*/  IMAD.IADD R7, R0, 0x1, -R7 ;  /* 0x0000000100077824 */ /* 0x000fe400078e0a07 */
[----:B-1----:R-:W-:Y:S01]  /*01f0*/  IMAD R4, R17, -0x18a0, R0 ;  /* 0xffffe76011047824 */ /* 0x002fe200078e0200 */
[----:B------:R-:W-:-:S02]  /*0200*/  SHF.R.S32.HI R13, RZ, 0x1f, R9 ;  /* 0x0000001fff0d7819 */ /* 0x000fc40000011409 */
[----:B------:R-:W-:Y:S01]  /*0210*/  IADD3 R18, P1, P2, R8, R7, R9 ;  /* 0x0000000708127210 */ /* 0x000fe20007a3e009 */
[----:B------:R-:W-:Y:S01]  /*0220*/  IMAD R25, R17, 0x17e0, R4 ;  /* 0x000017e011197824 */ /* 0x000fe200078e0204 */
[----:B------:R-:W-:Y:S02]  /*0230*/  SHF.R.S32.HI R8, RZ, 0x1f, R8 ;  /* 0x0000001fff087819 */ /* 0x000fe40000011408 */
[----:B------:R-:W-:Y:S02]  /*0240*/  CS2R R4, SRZ ;  /* 0x0000000000047805 */ /* 0x000fe4000001ff00 */
[----:B------:R-:W-:Y:S02]  /*0250*/  SHF.R.S32.HI R7, RZ, 0x1f, R7 ;  /* 0x0000001fff077819 */ /* 0x000fe40000011407 */
[----:B------:R-:W-:Y:S02]  /*0260*/  LEA R16, P3, R18, UR6, 0x2 ;  /* 0x0000000612107c11 */ /* 0x000fe4000f8610ff */
[----:B------:R-:W-:-:S02]  /*0270*/  IADD3.X R7, R8, R7, R13, P1, P2 ;  /* 0x0000000708077210 */ /* 0x000fc40000fe440d */
[----:B------:R-:W1:Y:S01]  /*0280*/  LDC.64 R12, c[0x0][0x230] ;  /* 0x00008c00ff0c7b82 */ /* 0x000e620000000a00 */
[C---:B------:R-:W-:Y:S02]  /*0290*/  ISETP.GE.AND P2, PT, R11.reuse, 0x17e, PT ;  /* 0x0000017e0b00780c */ /* 0x040fe40003f46270 */
[----:B------:R-:W-:Y:S02]  /*02a0*/  ISETP.GT.AND P1, PT, R11, 0x17d, !P0 ;  /* 0x0000017d0b00780c */ /* 0x000fe40004724270 */
[----:B------:R-:W-:Y:S01]  /*02b0*/  ISETP.LT.AND P4, PT, R0, 0x6280, !P2 ;  /* 0x000062800000780c */ /* 0x000fe20005781270 */
[----:B-----5:R-:W-:Y:S01]  /*02c0*/  IMAD.WIDE R24, R25, 0x4, R2 ;  /* 0x0000000419187825 */ /* 0x020fe200078e0202 */
[----:B------:R-:W-:Y:S01]  /*02d0*/  CS2R R2, SRZ ;  /* 0x0000000000027805 */ /* 0x000fe2000001ff00 */
[----:B------:R-:W5:Y:S01]  /*02e0*/  LDC.64 R8, c[0x0][0x238] ;  /* 0x00008e00ff087b82 */ /* 0x000f620000000a00 */
[----:B------:R-:W-:Y:S01]  /*02f0*/  LEA.HI.X R17, R18, UR7, R7, 0x2, P3 ;  /* 0x0000000712117c11 */ /* 0x000fe200098f1407 */
[----:B----4-:R-:W-:Y:S01]  /*0300*/  IMAD.WIDE R22, R11, 0x4, R14 ;  /* 0x000000040b167825 */ /* 0x010fe200078e020e */
[----:B------:R-:W-:-:S02]  /*0310*/  MOV R7, RZ ;  /* 0x000000ff00077202 */ /* 0x000fc40000000f00 */
[----:B------:R-:W-:-:S03]  /*0320*/  CS2R R14, SRZ ;  /* 0x00000000000e7805 */ /* 0x000fc6000001ff00 */
[----:B------:R-:W4:Y:S04]  /*0330*/  @P1 LDG.E.64 R4, desc[UR4][R16.64+-0x5f80] ;  /* 0xffa0800410041981 */ /* 0x000f28000c1e1b00 */
[----:B------:R-:W4:Y:S01]  /*0340*/  @P4 LDG.E.64 R2, desc[UR4][R24.64] ;  /* 0x0000000418024981 */ /* 0x000f22000c1e1b00 */
[----:B-1----:R-:W-:-:S03]  /*0350*/  IMAD.WIDE R12, R11, 0x4, R12 ;  /* 0x000000040b0c7825 */ /* 0x002fc600078e020c */
[----:B------:R-:W4:Y:S04]  /*0360*/  @!P0 LDG.E.EL R7, desc[UR4][R22.64] ;  /* 0x0000000416078981 */ /* 0x000f28000c2e1900 */
[----:B------:R-:W4:Y:S01]  /*0370*/  @!P0 LDG.E.EL R14, desc[UR4][R22.64] ;  /* 0x00000004160e8981 */ /* 0x000f22000c2e1900 */
[----:B-----5:R-:W-:Y:S01]  /*0380*/  IMAD.WIDE R8, R11, 0x4, R8 ;  /* 0x000000040b087825 */ /* 0x020fe200078e0208 */
[----:B------:R-:W-:-:S03]  /*0390*/  HFMA2.MMA R11, -RZ, RZ, 0, 0 ;  /* 0x00000000ff0b7435 */ /* 0x000fc600000001ff */
[----:B------:R-:W-:Y:S01]  /*03a0*/  IMAD.MOV.U32 R20, RZ, RZ, RZ ;  /* 0x000000ffff147224 */ /* 0x000fe200078e00ff */
[----:B------:R-:W5:Y:S01]  /*03b0*/  @!P0 LDG.E.EL R15, desc[UR4][R8.64] ;  /* 0x00000004080f8981 */ /* 0x000f62000c2e1900 */
[----:B------:R-:W-:-:S04]  /*03c0*/  IMAD.MOV.U32 R18, RZ, RZ, RZ ;  /* 0x000000ffff127224 */ /* 0x000fc800078e00ff */
[----:B------:R-:W5:Y:S04]  /*03d0*/  @!P0 LDG.E.EL R20, desc[UR4][R12.64] ;  /* 0x000000040c148981 */ /* 0x000f68000c2e1900 */
[----:B------:R1:W5:Y:S04]  /*03e0*/  @!P0 LDG.E.EL R18, desc[UR4][R12.64] ;  /* 0x000000040c128981 */ /* 0x000368000c2e1900 */
[----:B------:R1:W5:Y:S01]  /*03f0*/  @!P0 LDG.E.EL R11, desc[UR4][R8.64] ;  /* 0x00000004080b8981 */ /* 0x000362000c2e1900 */
[----:B------:R-:W-:Y:S01]  /*0400*/  IMAD.MOV.U32 R21, RZ, RZ, 0x3e800000 ;  /* 0x3e800000ff157424 */ /* 0x000fe200078e00ff */
[----:B01----:R-:W0:Y:S08]  /*0410*/  LDC.64 R12, c[0x0][0x240] ;  /* 0x00009000ff0c7b82 */ /* 0x003e300000000a00 */
[----:B------:R-:W1:Y:S01]  /*0420*/  LDC.64 R8, c[0x0][0x248] ;  /* 0x00009200ff087b82 */ /* 0x000e620000000a00 */
[----:B0-----:R-:W-:-:S04]  /*0430*/  IMAD.WIDE R12, R0, 0x4, R12 ;  /* 0x00000004000c7825 */ /* 0x001fc800078e020c */
[----:B-1----:R-:W-:-:S04]  /*0440*/  IMAD.WIDE R8, R0, 0x4, R8 ;  /* 0x0000000400087825 */ /* 0x002fc800078e0208 */
[----:B--2---:R-:W-:-:S04]  /*0450*/  FADD R6, R6, 9.9999997473787516356e-06 ;  /* 0x3727c5ac06067421 */ /* 0x004fc80000000000 */
[----:B------:R-:W0:Y:S01]  /*0460*/  MUFU.SQRT R16, R6 ;  /* 0x0000000600107308 */ /* 0x000e220000002000 */
[----:B---3--:R-:W-:-:S07]  /*0470*/  FADD R10, R10, 9.9999997473787516356e-06 ;  /* 0x3727c5ac0a0a7421 */ /* 0x008fce0000000000 */
[----:B------:R-:W1:Y:S01]  /*0480*/  MUFU.SQRT R17, R10 ;  /* 0x0000000a00117308 */ /* 0x000e620000002000 */
[C---:B0-----:R-:W-:Y:S02]  /*0490*/  FSETP.GT.AND P6, PT, R16.reuse, 8.50705917302346158658e+37, PT ;  /* 0x7e8000001000780b */ /* 0x041fe40003fc4000 */
[----:B------:R-:W-:Y:S02]  /*04a0*/  FSETP.GEU.AND P3, PT, R16, 1.175494350822287508e-38, PT ;  /* 0x008000001000780b */ /* 0x000fe40003f6e000 */
[----:B------:R-:W-:Y:S02]  /*04b0*/  FSEL R19, R21, 1, P6 ;  /* 0x3f80000015137808 */ /* 0x000fe40003000000 */
[----:B-1----:R-:W-:-:S07]  /*04c0*/  FSETP.GT.AND P5, PT, R17, 8.50705917302346158658e+37, PT ;  /* 0x7e8000001100780b */ /* 0x002fce0003fa4000 */
[----:B------:R-:W-:Y:S01]  /*04d0*/  @P6 FMUL R16, R16, 0.25 ;  /* 0x3e80000010106820 */ /* 0x000fe20000400000 */
[----:B------:R-:W-:-:S03]  /*04e0*/  FSETP.GEU.AND P6, PT, R17, 1.175494350822287508e-38, PT ;  /* 0x008000001100780b */ /* 0x000fc60003fce000 */
[----:B------:R-:W-:Y:S02]  /*04f0*/  @!P3 FMUL R16, R16, 16777216 ;  /* 0x4b8000001010b820 */ /* 0x000fe40000400000 */
[----:B------:R-:W-:-:S08]  /*0500*/  @P5 FMUL R17, R17, 0.25 ;  /* 0x3e80000011115820 */ /* 0x000fd00000400000 */
[----:B------:R-:W-:Y:S01]  /*0510*/  @!P6 FMUL R17, R17, 16777216 ;  /* 0x4b8000001111e820 */ /* 0x000fe20000400000 */
[----:B------:R-:W0:Y:S01]  /*0520*/  MUFU.RCP R16, R16 ;  /* 0x0000001000107308 */ /* 0x000e220000001000 */
[----:B------:R-:W-:-:S07]  /*0530*/  FSEL R6, R21, 1, P5 ;  /* 0x3f80000015067808 */ /* 0x000fce0002800000 */
[----:B------:R-:W1:Y:S01]  /*0540*/  MUFU.RCP R17, R17 ;  /* 0x0000001100117308 */ /* 0x000e620000001000 */
[----:B----4-:R-:W-:Y:S02]  /*0550*/  SEL R2, R2, RZ, P4 ;  /* 0x000000ff02027207 */ /* 0x010fe40002000000 */
[----:B------:R-:W-:Y:S01]  /*0560*/  SEL R3, R3, RZ, P4 ;  /* 0x000000ff03037207 */ /* 0x000fe20002000000 */
[----:B------:R-:W-:Y:S01]  /*0570*/  @!P3 FMUL R19, R19, 16777216 ;  /* 0x4b8000001313b820 */ /* 0x000fe20000400000 */
[----:B------:R-:W-:Y:S01]  /*0580*/  @P2 SEL R2, R4, RZ, P1 ;  /* 0x000000ff04022207 */ /* 0x000fe20000800000 */
[----:B------:R-:W-:Y:S01]  /*0590*/  @!P6 FMUL R6, R6, 16777216 ;  /* 0x4b8000000606e820 */ /* 0x000fe20000400000 */
[----:B------:R-:W-:Y:S01]  /*05a0*/  @P2 SEL R3, R5, RZ, P1 ;  /* 0x000000ff05032207 */ /* 0x000fe20000800000 */
[----:B0-----:R-:W-:Y:S02]  /*05b0*/  FMUL R16, R16, R19 ;  /* 0x0000001310107220 */ /* 0x001fe40000400000 */
[----:B------:R-:W-:-:S02]  /*05c0*/  FADD R7, R2, -R7 ;  /* 0x8000000702077221 */ /* 0x000fc40000000000 */
[----:B------:R-:W-:Y:S01]  /*05d0*/  FADD R14, R3, -R14 ;  /* 0x8000000e030e7221 */ /* 0x000fe20000000000 */
[----:B-1----:R-:W-:Y:S01]  /*05e0*/  FMUL R17, R17, R6 ;  /* 0x0000000611117220 */ /* 0x002fe20000400000 */
[----:B------:R-:W-:-:S03]  /*05f0*/  FMUL R16, R7, R16 ;  /* 0x0000001007107220 */ /* 0x000fc60000400000 */
[----:B------:R-:W-:Y:S01]  /*0600*/  FMUL R14, R14, R17 ;  /* 0x000000110e0e7220 */ /* 0x000fe20000400000 */
[----:B-----5:R-:W-:Y:S01]  /*0610*/  FFMA R15, R16, R20, R15 ;  /* 0x00000014100f7223 */ /* 0x020fe2000000000f */
[----:B------:R0:W-:Y:S02]  /*0620*/  @!P0 STG.E.64 desc[UR4][R12.64], R2 ;  /* 0x000000020c008986 */ /* 0x0001e4000c101b04 */
[----:B------:R-:W-:Y:S02]  /*0630*/  FFMA R11, R14, R18, R11 ;  /* 0x000000120e0b7223 */ /* 0x000fe4000000000b */
[----:B------:R-:W-:-:S03]  /*0640*/  FSETP.GEU.AND P1, PT, R15, RZ, PT ;  /* 0x000000ff0f00720b */ /* 0x000fc60003f2e000 */
[----:B------:R-:W-:Y:S02]  /*0650*/  FSETP.GEU.AND P2, PT, R11, RZ, PT ;  /* 0x000000ff0b00720b */ /* 0x000fe40003f4e000 */
[----:B------:R-:W-:Y:S02]  /*0660*/  FSEL R10, R15, RZ, P1 ;  /* 0x000000ff0f0a7208 */ /* 0x000fe40000800000 */
[----:B------:R-:W-:Y:S01]  /*0670*/  FSEL R11, R11, RZ, P2 ;  /* 0x000000ff0b0b7208 */ /* 0x000fe20001000000 */
[----:B0-----:R-:W-:Y:S08]  /*0680*/  @P0 EXIT ;  /* 0x000000000000094d */ /* 0x001ff00003800000 */
[----:B------:R-:W-:Y:S01]  /*0690*/  STG.E.64 desc[UR4][R8.64], R10 ;  /* 0x0000000a08007986 */ /* 0x000fe2000c101b04 */
[----:B------:R-:W-:Y:S05]  /*06a0*/  EXIT ;  /* 0x000000000000794d */ /* 0x000fea0003800000 */
.L_x_0:
[----:B------:R-:W-:-:S00]  /*06b0*/  BRA `(.L_x_0) ;  /* 0xfffffffc00fc7947 */ /* 0x000fc0000383ffff */
[----:B------:R-:W-:-:S00]  /*06c0*/  NOP ;  /* 0x0000000000007918 */ /* 0x000fc00000000000 */
        /* <DEDUP_REMOVED lines=11> */
.L_x_1:


//--------------------- .nv.global.init           --------------------------
	.section	.nv.global.init,"aw",@progbits
.nv.global.init:
	.type		_$_str,@object
	.size		_$_str,(_$_str_$_2 - _$_str)
_$_str:
        /*0000*/ 	.byte	0x5f, 0x5f, 0x43, 0x55, 0x44, 0x41, 0x5f, 0x46, 0x54, 0x5a, 0x00
	.type		_$_str_$_2,@object
	.size		_$_str_$_2,(.L_1 - _$_str_$_2)
_$_str_$_2:
        /*000b*/ 	.byte	0x5f, 0x5f, 0x43, 0x55, 0x44, 0x41, 0x5f, 0x50, 0x52, 0x45, 0x43, 0x5f, 0x53, 0x51, 0x52, 0x54
        /*001b*/ 	.byte	0x00
.L_1:


//--------------------- .nv.constant0.triton_poi_fused__native_batch_norm_legit_no_training_cat_relu_49 --------------------------
	.section	.nv.constant0.triton_poi_fused__native_batch_norm_legit_no_training_cat_relu_49,"a",@progbits
	.sectionflags	@""
	.align	4
.nv.constant0.triton_poi_fused__native_batch_norm_legit_no_training_cat_relu_49:
	.zero		596
